//
// Generated by NVIDIA NVVM Compiler
//
// Compiler Build ID: CL-36424714
// Cuda compilation tools, release 13.0, V13.0.88
// Based on NVVM 20.0.0
//

.version 9.0
.target sm_100
.address_size 64

	// .globl	_Z11matmul_tilePfS_S_i
// _ZZ11matmul_tilePfS_S_iE3Ads has been demoted
// _ZZ11matmul_tilePfS_S_iE3Bds has been demoted

.visible .entry _Z11matmul_tilePfS_S_i(
	.param .u64 .ptr .align 1 _Z11matmul_tilePfS_S_i_param_0,
	.param .u64 .ptr .align 1 _Z11matmul_tilePfS_S_i_param_1,
	.param .u64 .ptr .align 1 _Z11matmul_tilePfS_S_i_param_2,
	.param .u32 _Z11matmul_tilePfS_S_i_param_3
)
{
	.reg .pred 	%p<6>;
	.reg .b32 	%r<35>;
	.reg .b32 	%f<211>;
	.reg .b64 	%rd<13>;
	// demoted variable
	.shared .align 4 .b8 _ZZ11matmul_tilePfS_S_iE3Ads[16384];
	// demoted variable
	.shared .align 4 .b8 _ZZ11matmul_tilePfS_S_iE3Bds[16384];
	ld.param.u64 	%rd3, [_Z11matmul_tilePfS_S_i_param_0];
	ld.param.u64 	%rd4, [_Z11matmul_tilePfS_S_i_param_1];
	ld.param.u64 	%rd5, [_Z11matmul_tilePfS_S_i_param_2];
	ld.param.u32 	%r15, [_Z11matmul_tilePfS_S_i_param_3];
	mov.u32 	%r16, %ctaid.x;
	mov.u32 	%r17, %ctaid.y;
	mov.u32 	%r1, %tid.x;
	mov.u32 	%r2, %tid.y;
	shl.b32 	%r18, %r17, 6;
	add.s32 	%r3, %r18, %r2;
	shl.b32 	%r19, %r16, 6;
	add.s32 	%r4, %r19, %r1;
	cvt.rn.f32.s32 	%f10, %r15;
	mul.f32 	%f11, %f10, 0f3C800000;
	cvt.rpi.f32.f32 	%f1, %f11;
	setp.leu.f32 	%p1, %f1, 0f00000000;
	mov.f32 	%f210, 0f00000000;
	@%p1 bra 	$L__BB0_7;
	mul.lo.s32 	%r5, %r15, %r3;
	shl.b32 	%r21, %r2, 8;
	mov.u32 	%r22, _ZZ11matmul_tilePfS_S_iE3Ads;
	add.s32 	%r6, %r22, %r21;
	shl.b32 	%r23, %r1, 2;
	add.s32 	%r7, %r6, %r23;
	mov.u32 	%r24, _ZZ11matmul_tilePfS_S_iE3Bds;
	add.s32 	%r9, %r24, %r23;
	add.s32 	%r8, %r9, %r21;
	cvta.to.global.u64 	%rd1, %rd3;
	cvta.to.global.u64 	%rd2, %rd4;
	mov.f32 	%f210, 0f00000000;
	mov.b32 	%r34, 0;
$L__BB0_2:
	shl.b32 	%r11, %r34, 6;
	add.s32 	%r25, %r11, %r1;
	max.s32 	%r26, %r3, %r25;
	setp.ge.s32 	%p2, %r26, %r15;
	mov.f32 	%f208, 0f00000000;
	@%p2 bra 	$L__BB0_4;
	add.s32 	%r27, %r25, %r5;
	mul.wide.s32 	%rd6, %r27, 4;
	add.s64 	%rd7, %rd1, %rd6;
	ld.global.f32 	%f208, [%rd7];
$L__BB0_4:
	st.shared.f32 	[%r7], %f208;
	add.s32 	%r13, %r11, %r2;
	max.s32 	%r29, %r13, %r4;
	setp.ge.s32 	%p3, %r29, %r15;
	mov.f32 	%f209, 0f00000000;
	@%p3 bra 	$L__BB0_6;
	mad.lo.s32 	%r30, %r13, %r15, %r4;
	mul.wide.s32 	%rd8, %r30, 4;
	add.s64 	%rd9, %rd2, %rd8;
	ld.global.f32 	%f209, [%rd9];
$L__BB0_6:
	st.shared.f32 	[%r8], %f209;
	bar.sync 	0;
	ld.shared.f32 	%f15, [%r6];
	ld.shared.f32 	%f16, [%r9];
	fma.rn.f32 	%f17, %f15, %f16, %f210;
	ld.shared.f32 	%f18, [%r6+4];
	ld.shared.f32 	%f19, [%r9+256];
	fma.rn.f32 	%f20, %f18, %f19, %f17;
	ld.shared.f32 	%f21, [%r6+8];
	ld.shared.f32 	%f22, [%r9+512];
	fma.rn.f32 	%f23, %f21, %f22, %f20;
	ld.shared.f32 	%f24, [%r6+12];
	ld.shared.f32 	%f25, [%r9+768];
	fma.rn.f32 	%f26, %f24, %f25, %f23;
	ld.shared.f32 	%f27, [%r6+16];
	ld.shared.f32 	%f28, [%r9+1024];
	fma.rn.f32 	%f29, %f27, %f28, %f26;
	ld.shared.f32 	%f30, [%r6+20];
	ld.shared.f32 	%f31, [%r9+1280];
	fma.rn.f32 	%f32, %f30, %f31, %f29;
	ld.shared.f32 	%f33, [%r6+24];
	ld.shared.f32 	%f34, [%r9+1536];
	fma.rn.f32 	%f35, %f33, %f34, %f32;
	ld.shared.f32 	%f36, [%r6+28];
	ld.shared.f32 	%f37, [%r9+1792];
	fma.rn.f32 	%f38, %f36, %f37, %f35;
	ld.shared.f32 	%f39, [%r6+32];
	ld.shared.f32 	%f40, [%r9+2048];
	fma.rn.f32 	%f41, %f39, %f40, %f38;
	ld.shared.f32 	%f42, [%r6+36];
	ld.shared.f32 	%f43, [%r9+2304];
	fma.rn.f32 	%f44, %f42, %f43, %f41;
	ld.shared.f32 	%f45, [%r6+40];
	ld.shared.f32 	%f46, [%r9+2560];
	fma.rn.f32 	%f47, %f45, %f46, %f44;
	ld.shared.f32 	%f48, [%r6+44];
	ld.shared.f32 	%f49, [%r9+2816];
	fma.rn.f32 	%f50, %f48, %f49, %f47;
	ld.shared.f32 	%f51, [%r6+48];
	ld.shared.f32 	%f52, [%r9+3072];
	fma.rn.f32 	%f53, %f51, %f52, %f50;
	ld.shared.f32 	%f54, [%r6+52];
	ld.shared.f32 	%f55, [%r9+3328];
	fma.rn.f32 	%f56, %f54, %f55, %f53;
	ld.shared.f32 	%f57, [%r6+56];
	ld.shared.f32 	%f58, [%r9+3584];
	fma.rn.f32 	%f59, %f57, %f58, %f56;
	ld.shared.f32 	%f60, [%r6+60];
	ld.shared.f32 	%f61, [%r9+3840];
	fma.rn.f32 	%f62, %f60, %f61, %f59;
	ld.shared.f32 	%f63, [%r6+64];
	ld.shared.f32 	%f64, [%r9+4096];
	fma.rn.f32 	%f65, %f63, %f64, %f62;
	ld.shared.f32 	%f66, [%r6+68];
	ld.shared.f32 	%f67, [%r9+4352];
	fma.rn.f32 	%f68, %f66, %f67, %f65;
	ld.shared.f32 	%f69, [%r6+72];
	ld.shared.f32 	%f70, [%r9+4608];
	fma.rn.f32 	%f71, %f69, %f70, %f68;
	ld.shared.f32 	%f72, [%r6+76];
	ld.shared.f32 	%f73, [%r9+4864];
	fma.rn.f32 	%f74, %f72, %f73, %f71;
	ld.shared.f32 	%f75, [%r6+80];
	ld.shared.f32 	%f76, [%r9+5120];
	fma.rn.f32 	%f77, %f75, %f76, %f74;
	ld.shared.f32 	%f78, [%r6+84];
	ld.shared.f32 	%f79, [%r9+5376];
	fma.rn.f32 	%f80, %f78, %f79, %f77;
	ld.shared.f32 	%f81, [%r6+88];
	ld.shared.f32 	%f82, [%r9+5632];
	fma.rn.f32 	%f83, %f81, %f82, %f80;
	ld.shared.f32 	%f84, [%r6+92];
	ld.shared.f32 	%f85, [%r9+5888];
	fma.rn.f32 	%f86, %f84, %f85, %f83;
	ld.shared.f32 	%f87, [%r6+96];
	ld.shared.f32 	%f88, [%r9+6144];
	fma.rn.f32 	%f89, %f87, %f88, %f86;
	ld.shared.f32 	%f90, [%r6+100];
	ld.shared.f32 	%f91, [%r9+6400];
	fma.rn.f32 	%f92, %f90, %f91, %f89;
	ld.shared.f32 	%f93, [%r6+104];
	ld.shared.f32 	%f94, [%r9+6656];
	fma.rn.f32 	%f95, %f93, %f94, %f92;
	ld.shared.f32 	%f96, [%r6+108];
	ld.shared.f32 	%f97, [%r9+6912];
	fma.rn.f32 	%f98, %f96, %f97, %f95;
	ld.shared.f32 	%f99, [%r6+112];
	ld.shared.f32 	%f100, [%r9+7168];
	fma.rn.f32 	%f101, %f99, %f100, %f98;
	ld.shared.f32 	%f102, [%r6+116];
	ld.shared.f32 	%f103, [%r9+7424];
	fma.rn.f32 	%f104, %f102, %f103, %f101;
	ld.shared.f32 	%f105, [%r6+120];
	ld.shared.f32 	%f106, [%r9+7680];
	fma.rn.f32 	%f107, %f105, %f106, %f104;
	ld.shared.f32 	%f108, [%r6+124];
	ld.shared.f32 	%f109, [%r9+7936];
	fma.rn.f32 	%f110, %f108, %f109, %f107;
	ld.shared.f32 	%f111, [%r6+128];
	ld.shared.f32 	%f112, [%r9+8192];
	fma.rn.f32 	%f113, %f111, %f112, %f110;
	ld.shared.f32 	%f114, [%r6+132];
	ld.shared.f32 	%f115, [%r9+8448];
	fma.rn.f32 	%f116, %f114, %f115, %f113;
	ld.shared.f32 	%f117, [%r6+136];
	ld.shared.f32 	%f118, [%r9+8704];
	fma.rn.f32 	%f119, %f117, %f118, %f116;
	ld.shared.f32 	%f120, [%r6+140];
	ld.shared.f32 	%f121, [%r9+8960];
	fma.rn.f32 	%f122, %f120, %f121, %f119;
	ld.shared.f32 	%f123, [%r6+144];
	ld.shared.f32 	%f124, [%r9+9216];
	fma.rn.f32 	%f125, %f123, %f124, %f122;
	ld.shared.f32 	%f126, [%r6+148];
	ld.shared.f32 	%f127, [%r9+9472];
	fma.rn.f32 	%f128, %f126, %f127, %f125;
	ld.shared.f32 	%f129, [%r6+152];
	ld.shared.f32 	%f130, [%r9+9728];
	fma.rn.f32 	%f131, %f129, %f130, %f128;
	ld.shared.f32 	%f132, [%r6+156];
	ld.shared.f32 	%f133, [%r9+9984];
	fma.rn.f32 	%f134, %f132, %f133, %f131;
	ld.shared.f32 	%f135, [%r6+160];
	ld.shared.f32 	%f136, [%r9+10240];
	fma.rn.f32 	%f137, %f135, %f136, %f134;
	ld.shared.f32 	%f138, [%r6+164];
	ld.shared.f32 	%f139, [%r9+10496];
	fma.rn.f32 	%f140, %f138, %f139, %f137;
	ld.shared.f32 	%f141, [%r6+168];
	ld.shared.f32 	%f142, [%r9+10752];
	fma.rn.f32 	%f143, %f141, %f142, %f140;
	ld.shared.f32 	%f144, [%r6+172];
	ld.shared.f32 	%f145, [%r9+11008];
	fma.rn.f32 	%f146, %f144, %f145, %f143;
	ld.shared.f32 	%f147, [%r6+176];
	ld.shared.f32 	%f148, [%r9+11264];
	fma.rn.f32 	%f149, %f147, %f148, %f146;
	ld.shared.f32 	%f150, [%r6+180];
	ld.shared.f32 	%f151, [%r9+11520];
	fma.rn.f32 	%f152, %f150, %f151, %f149;
	ld.shared.f32 	%f153, [%r6+184];
	ld.shared.f32 	%f154, [%r9+11776];
	fma.rn.f32 	%f155, %f153, %f154, %f152;
	ld.shared.f32 	%f156, [%r6+188];
	ld.shared.f32 	%f157, [%r9+12032];
	fma.rn.f32 	%f158, %f156, %f157, %f155;
	ld.shared.f32 	%f159, [%r6+192];
	ld.shared.f32 	%f160, [%r9+12288];
	fma.rn.f32 	%f161, %f159, %f160, %f158;
	ld.shared.f32 	%f162, [%r6+196];
	ld.shared.f32 	%f163, [%r9+12544];
	fma.rn.f32 	%f164, %f162, %f163, %f161;
	ld.shared.f32 	%f165, [%r6+200];
	ld.shared.f32 	%f166, [%r9+12800];
	fma.rn.f32 	%f167, %f165, %f166, %f164;
	ld.shared.f32 	%f168, [%r6+204];
	ld.shared.f32 	%f169, [%r9+13056];
	fma.rn.f32 	%f170, %f168, %f169, %f167;
	ld.shared.f32 	%f171, [%r6+208];
	ld.shared.f32 	%f172, [%r9+13312];
	fma.rn.f32 	%f173, %f171, %f172, %f170;
	ld.shared.f32 	%f174, [%r6+212];
	ld.shared.f32 	%f175, [%r9+13568];
	fma.rn.f32 	%f176, %f174, %f175, %f173;
	ld.shared.f32 	%f177, [%r6+216];
	ld.shared.f32 	%f178, [%r9+13824];
	fma.rn.f32 	%f179, %f177, %f178, %f176;
	ld.shared.f32 	%f180, [%r6+220];
	ld.shared.f32 	%f181, [%r9+14080];
	fma.rn.f32 	%f182, %f180, %f181, %f179;
	ld.shared.f32 	%f183, [%r6+224];
	ld.shared.f32 	%f184, [%r9+14336];
	fma.rn.f32 	%f185, %f183, %f184, %f182;
	ld.shared.f32 	%f186, [%r6+228];
	ld.shared.f32 	%f187, [%r9+14592];
	fma.rn.f32 	%f188, %f186, %f187, %f185;
	ld.shared.f32 	%f189, [%r6+232];
	ld.shared.f32 	%f190, [%r9+14848];
	fma.rn.f32 	%f191, %f189, %f190, %f188;
	ld.shared.f32 	%f192, [%r6+236];
	ld.shared.f32 	%f193, [%r9+15104];
	fma.rn.f32 	%f194, %f192, %f193, %f191;
	ld.shared.f32 	%f195, [%r6+240];
	ld.shared.f32 	%f196, [%r9+15360];
	fma.rn.f32 	%f197, %f195, %f196, %f194;
	ld.shared.f32 	%f198, [%r6+244];
	ld.shared.f32 	%f199, [%r9+15616];
	fma.rn.f32 	%f200, %f198, %f199, %f197;
	ld.shared.f32 	%f201, [%r6+248];
	ld.shared.f32 	%f202, [%r9+15872];
	fma.rn.f32 	%f203, %f201, %f202, %f200;
	ld.shared.f32 	%f204, [%r6+252];
	ld.shared.f32 	%f205, [%r9+16128];
	fma.rn.f32 	%f210, %f204, %f205, %f203;
	bar.sync 	0;
	add.s32 	%r34, %r34, 1;
	cvt.rn.f32.u32 	%f206, %r34;
	setp.gt.f32 	%p4, %f1, %f206;
	@%p4 bra 	$L__BB0_2;
$L__BB0_7:
	max.s32 	%r32, %r3, %r4;
	setp.ge.s32 	%p5, %r32, %r15;
	@%p5 bra 	$L__BB0_9;
	mad.lo.s32 	%r33, %r15, %r3, %r4;
	cvta.to.global.u64 	%rd10, %rd5;
	mul.wide.u32 	%rd11, %r33, 4;
	add.s64 	%rd12, %rd10, %rd11;
	st.global.f32 	[%rd12], %f210;
$L__BB0_9:
	ret;

}


// ===== COMPILED SASS (sm_100) =====

	.target	sm_100

	.elftype	@"ET_EXEC"


//--------------------- .note.nv.tkinfo           --------------------------
	.section	.note.nv.tkinfo,"",@"SHT_NOTE"
	.sectionflags	@"SHF_NOTE_NV_TKINFO"
	.tkinfo
        /*0018*/ 	.word	0x00000002
        /*0030*/ 	.string	""
        /*0030*/ 	.string	"ptxas"
        /*0030*/ 	.string	"Cuda compilation tools, release 13.0, V13.0.88"
        /*0030*/ 	.string	"Build cuda_13.0.r13.0/compiler.36424714_0"
        /*0030*/ 	.string	"-arch sm_100 -m 64 "



//--------------------- .note.nv.cuinfo           --------------------------
	.section	.note.nv.cuinfo,"",@"SHT_NOTE"
	.sectionflags	@"SHF_NOTE_NV_CUINFO"
        /*0018*/ 	.short	0x0002
        /*001a*/ 	.short	0x0064
        /*001c*/ 	.short	0x0082
	.zero		2


//--------------------- .nv.info                  --------------------------
	.section	.nv.info,"",@"SHT_CUDA_INFO"
	.align	4


	//----- nvinfo : EIATTR_REGCOUNT
	.align		4
        /*0000*/ 	.byte	0x04, 0x2f
        /*0002*/ 	.short	(.L_1 - .L_0)
	.align		4
.L_0:
        /*0004*/ 	.word	index@(_Z11matmul_tilePfS_S_i)
        /*0008*/ 	.word	0x00000020


	//----- nvinfo : EIATTR_FRAME_SIZE
	.align		4
.L_1:
        /*000c*/ 	.byte	0x04, 0x11
        /*000e*/ 	.short	(.L_3 - .L_2)
	.align		4
.L_2:
        /*0010*/ 	.word	index@(_Z11matmul_tilePfS_S_i)
        /*0014*/ 	.word	0x00000000


	//----- nvinfo : EIATTR_MIN_STACK_SIZE
	.align		4
.L_3:
        /*0018*/ 	.byte	0x04, 0x12
        /*001a*/ 	.short	(.L_5 - .L_4)
	.align		4
.L_4:
        /*001c*/ 	.word	index@(_Z11matmul_tilePfS_S_i)
        /*0020*/ 	.word	0x00000000
.L_5:


//--------------------- .nv.compat                --------------------------
	.section	.nv.compat,"",@"SHT_CUDA_COMPAT_INFO"
	.align	4
        /*0000*/ 	.byte	0x02, 0x09, 0x00, 0x00, 0x02, 0x02, 0x01, 0x00, 0x02, 0x05, 0x05, 0x00, 0x03, 0x07, 0x01, 0x01
        /*0010*/ 	.byte	0x02, 0x03, 0x00, 0x00, 0x02, 0x06, 0x01, 0x00, 0x04, 0x0b, 0x08, 0x00, 0x09, 0x00, 0x00, 0x00
        /*0020*/ 	.byte	0x00, 0x00, 0x00, 0x00


//--------------------- .nv.info._Z11matmul_tilePfS_S_i --------------------------
	.section	.nv.info._Z11matmul_tilePfS_S_i,"",@"SHT_CUDA_INFO"
	.sectionflags	@""
	.align	4


	//----- nvinfo : EIATTR_CUDA_API_VERSION
	.align		4
        /*0000*/ 	.byte	0x04, 0x37
        /*0002*/ 	.short	(.L_7 - .L_6)
.L_6:
        /*0004*/ 	.word	0x00000082


	//----- nvinfo : EIATTR_KPARAM_INFO
	.align		4
.L_7:
        /*0008*/ 	.byte	0x04, 0x17
        /*000a*/ 	.short	(.L_9 - .L_8)
.L_8:
        /*000c*/ 	.word	0x00000000
        /*0010*/ 	.short	0x0003
        /*0012*/ 	.short	0x0018
        /*0014*/ 	.byte	0x00, 0xf0, 0x11, 0x00


	//----- nvinfo : EIATTR_KPARAM_INFO
	.align		4
.L_9:
        /*0018*/ 	.byte	0x04, 0x17
        /*001a*/ 	.short	(.L_11 - .L_10)
.L_10:
        /*001c*/ 	.word	0x00000000
        /*0020*/ 	.short	0x0002
        /*0022*/ 	.short	0x0010
        /*0024*/ 	.byte	0x00, 0xf5, 0x21, 0x00


	//----- nvinfo : EIATTR_KPARAM_INFO
	.align		4
.L_11:
        /*0028*/ 	.byte	0x04, 0x17
        /*002a*/ 	.short	(.L_13 - .L_12)
.L_12:
        /*002c*/ 	.word	0x00000000
        /*0030*/ 	.short	0x0001
        /*0032*/ 	.short	0x0008
        /*0034*/ 	.byte	0x00, 0xf5, 0x21, 0x00


	//----- nvinfo : EIATTR_KPARAM_INFO
	.align		4
.L_13:
        /*0038*/ 	.byte	0x04, 0x17
        /*003a*/ 	.short	(.L_15 - .L_14)
.L_14:
        /*003c*/ 	.word	0x00000000
        /*0040*/ 	.short	0x0000
        /*0042*/ 	.short	0x0000
        /*0044*/ 	.byte	0x00, 0xf5, 0x21, 0x00


	//----- nvinfo : EIATTR_SPARSE_MMA_MASK
	.align		4
.L_15:
        /*0048*/ 	.byte	0x03, 0x50
        /*004a*/ 	.short	0x0000


	//----- nvinfo : EIATTR_MAXREG_COUNT
	.align		4
        /*004c*/ 	.byte	0x03, 0x1b
        /*004e*/ 	.short	0x00ff


	//----- nvinfo : EIATTR_NUM_BARRIERS
	.align		4
        /*0050*/ 	.byte	0x02, 0x4c
        /*0052*/ 	.byte	0x01
	.zero		1


	//----- nvinfo : EIATTR_MERCURY_ISA_VERSION
	.align		4
        /*0054*/ 	.byte	0x03, 0x5f
        /*0056*/ 	.short	0x0101


	//----- nvinfo : EIATTR_VRC_CTA_INIT_COUNT
	.align		4
        /*0058*/ 	.byte	0x02, 0x4a
	.zero		1
	.zero		1


	//----- nvinfo : EIATTR_EXIT_INSTR_OFFSETS
	.align		4
        /*005c*/ 	.byte	0x04, 0x1c
        /*005e*/ 	.short	(.L_17 - .L_16)


	//   ....[0]....
.L_16:
        /*0060*/ 	.word	0x00000c60


	//   ....[1]....
        /*0064*/ 	.word	0x00000cb0


	//----- nvinfo : EIATTR_CBANK_PARAM_SIZE
	.align		4
.L_17:
        /*0068*/ 	.byte	0x03, 0x19
        /*006a*/ 	.short	0x001c


	//----- nvinfo : EIATTR_PARAM_CBANK
	.align		4
        /*006c*/ 	.byte	0x04, 0x0a
        /*006e*/ 	.short	(.L_19 - .L_18)
	.align		4
.L_18:
        /*0070*/ 	.word	index@(.nv.constant0._Z11matmul_tilePfS_S_i)
        /*0074*/ 	.short	0x0380
        /*0076*/ 	.short	0x001c


	//----- nvinfo : EIATTR_SW_WAR
	.align		4
.L_19:
        /*0078*/ 	.byte	0x04, 0x36
        /*007a*/ 	.short	(.L_21 - .L_20)
.L_20:
        /*007c*/ 	.word	0x00000008
.L_21:


//--------------------- .nv.callgraph             --------------------------
	.section	.nv.callgraph,"",@"SHT_CUDA_CALLGRAPH"
	.align	4
	.sectionentsize	8
	.align		4
        /*0000*/ 	.word	0x00000000
	.align		4
        /*0004*/ 	.word	0xffffffff
	.align		4
        /*0008*/ 	.word	0x00000000
	.align		4
        /*000c*/ 	.word	0xfffffffe
	.align		4
        /*0010*/ 	.word	0x00000000
	.align		4
        /*0014*/ 	.word	0xfffffffd
	.align		4
        /*0018*/ 	.word	0x00000000
	.align		4
        /*001c*/ 	.word	0xfffffffc


//--------------------- .text._Z11matmul_tilePfS_S_i --------------------------
	.section	.text._Z11matmul_tilePfS_S_i,"ax",@progbits
	.align	128
        .global         _Z11matmul_tilePfS_S_i
        .type           _Z11matmul_tilePfS_S_i,@function
        .size           _Z11matmul_tilePfS_S_i,(.L_x_3 - _Z11matmul_tilePfS_S_i)
        .other          _Z11matmul_tilePfS_S_i,@"STO_CUDA_ENTRY STV_DEFAULT"
_Z11matmul_tilePfS_S_i:
.text._Z11matmul_tilePfS_S_i:
[----:B------:R-:W-:Y:S01]  /*0000*/  LDC R1, c[0x0][0x37c] ;  /* 0x0000df00ff017b82 */ /* 0x000fe20000000800 */
[----:B------:R-:W0:Y:S01]  /*0010*/  LDCU UR4, c[0x0][0x398] ;  /* 0x00007300ff0477ac */ /* 0x000e220008000800 */
[----:B------:R-:W1:Y:S01]  /*0020*/  S2R R19, SR_CTAID.Y ;  /* 0x0000000000137919 */ /* 0x000e620000002600 */
[----:B------:R-:W-:Y:S01]  /*0030*/  HFMA2 R21, -RZ, RZ, 0, 0 ;  /* 0x00000000ff157431 */ /* 0x000fe200000001ff */
[----:B------:R-:W2:Y:S01]  /*0040*/  LDCU.64 UR8, c[0x0][0x358] ;  /* 0x00006b00ff0877ac */ /* 0x000ea20008000a00 */
[----:B------:R-:W1:Y:S01]  /*0050*/  S2R R0, SR_TID.Y ;  /* 0x0000000000007919 */ /* 0x000e620000002200 */
[----:B------:R-:W3:Y:S01]  /*0060*/  S2R R5, SR_CTAID.X ;  /* 0x0000000000057919 */ /* 0x000ee20000002500 */
[----:B------:R-:W3:Y:S01]  /*0070*/  S2R R2, SR_TID.X ;  /* 0x0000000000027919 */ /* 0x000ee20000002100 */
[----:B0-----:R-:W-:-:S05]  /*0080*/  I2FP.F32.S32 R3, UR4 ;  /* 0x0000000400037c45 */ /* 0x001fca0008201400 */
[----:B------:R-:W-:-:S06]  /*0090*/  FMUL R16, R3, 0.015625 ;  /* 0x3c80000003107820 */ /* 0x000fcc0000400000 */
[----:B------:R-:W0:Y:S01]  /*00a0*/  FRND.CEIL R16, R16 ;  /* 0x0000001000107307 */ /* 0x000e220000209000 */
[----:B-1----:R-:W-:Y:S02]  /*00b0*/  LEA R19, R19, R0, 0x6 ;  /* 0x0000000013137211 */ /* 0x002fe400078e30ff */
[----:B0-----:R-:W-:Y:S02]  /*00c0*/  FSETP.GT.AND P0, PT, R16, RZ, PT ;  /* 0x000000ff1000720b */ /* 0x001fe40003f04000 */
[----:B---3--:R-:W-:-:S04]  /*00d0*/  LEA R18, R5, R2, 0x6 ;  /* 0x0000000205127211 */ /* 0x008fc800078e30ff */
[----:B------:R-:W-:-:S07]  /*00e0*/  VIMNMX R3, PT, PT, R19, R18, !PT ;  /* 0x0000001213037248 */ /* 0x000fce0007fe0100 */
[----:B--2---:R-:W-:Y:S05]  /*00f0*/  @!P0 BRA `(.L_x_0) ;  /* 0x0000000800d48947 */ /* 0x004fea0003800000 */
[----:B------:R-:W0:Y:S01]  /*0100*/  S2UR UR6, SR_CgaCtaId ;  /* 0x00000000000679c3 */ /* 0x000e220000008800 */
[----:B------:R-:W-:Y:S01]  /*0110*/  UMOV UR4, 0x400 ;  /* 0x0000040000047882 */ /* 0x000fe20000000000 */
[----:B------:R-:W-:Y:S01]  /*0120*/  MOV R21, RZ ;  /* 0x000000ff00157202 */ /* 0x000fe20000000f00 */
[----:B------:R-:W-:Y:S01]  /*0130*/  UIADD3 UR5, UPT, UPT, UR4, 0x4000, URZ ;  /* 0x0000400004057890 */ /* 0x000fe2000fffe0ff */
[----:B------:R-:W-:Y:S01]  /*0140*/  MOV R5, RZ ;  /* 0x000000ff00057202 */ /* 0x000fe20000000f00 */
[----:B------:R-:W1:Y:S01]  /*0150*/  LDCU UR7, c[0x0][0x398] ;  /* 0x00007300ff0777ac */ /* 0x000e620008000800 */
[----:B0-----:R-:W-:Y:S02]  /*0160*/  ULEA UR4, UR6, UR4, 0x18 ;  /* 0x0000000406047291 */ /* 0x001fe4000f8ec0ff */
[----:B------:R-:W-:-:S04]  /*0170*/  ULEA UR5, UR6, UR5, 0x18 ;  /* 0x0000000506057291 */ /* 0x000fc8000f8ec0ff */
[----:B------:R-:W-:Y:S02]  /*0180*/  LEA R17, R0, UR4, 0x8 ;  /* 0x0000000400117c11 */ /* 0x000fe4000f8e40ff */
[C---:B------:R-:W-:Y:S02]  /*0190*/  LEA R7, R2.reuse, UR5, 0x2 ;  /* 0x0000000502077c11 */ /* 0x040fe4000f8e10ff */
[----:B------:R-:W-:Y:S02]  /*01a0*/  LEA R6, R2, R17, 0x2 ;  /* 0x0000001102067211 */ /* 0x000fe400078e10ff */
[----:B-1----:R-:W-:-:S07]  /*01b0*/  LEA R4, R0, R7, 0x8 ;  /* 0x0000000700047211 */ /* 0x002fce00078e40ff */
.L_x_1:
[C---:B------:R-:W-:Y:S01]  /*01c0*/  LEA R12, R5.reuse, R2, 0x6 ;  /* 0x00000002050c7211 */ /* 0x040fe200078e30ff */
[----:B------:R-:W-:Y:S01]  /*01d0*/  UMOV UR4, UR7 ;  /* 0x0000000700047c82 */ /* 0x000fe20008000000 */
[----:B------:R-:W-:Y:S01]  /*01e0*/  LEA R25, R5, R0, 0x6 ;  /* 0x0000000005197211 */ /* 0x000fe200078e30ff */
[----:B------:R-:W-:Y:S01]  /*01f0*/  HFMA2 R29, -RZ, RZ, 0, 0 ;  /* 0x00000000ff1d7431 */ /* 0x000fe200000001ff */
[----:B------:R-:W-:Y:S02]  /*0200*/  VIMNMX R8, PT, PT, R19, R12, !PT ;  /* 0x0000000c13087248 */ /* 0x000fe40007fe0100 */
[----:B------:R-:W-:Y:S02]  /*0210*/  VIMNMX R9, PT, PT, R18, R25, !PT ;  /* 0x0000001912097248 */ /* 0x000fe40007fe0100 */
[----:B------:R-:W-:Y:S02]  /*0220*/  ISETP.GE.AND P0, PT, R8, UR4, PT ;  /* 0x0000000408007c0c */ /* 0x000fe4000bf06270 */
[----:B------:R-:W-:-:S02]  /*0230*/  ISETP.GE.AND P1, PT, R9, UR4, PT ;  /* 0x0000000409007c0c */ /* 0x000fc4000bf26270 */
[----:B------:R-:W-:-:S09]  /*0240*/  MOV R26, RZ ;  /* 0x000000ff001a7202 */ /* 0x000fd20000000f00 */
[----:B------:R-:W0:Y:S01]  /*0250*/  @!P0 LDC.64 R8, c[0x0][0x380] ;  /* 0x0000e000ff088b82 */ /* 0x000e220000000a00 */
[----:B------:R-:W-:Y:S02]  /*0260*/  @!P0 IMAD R13, R19, UR4, R12 ;  /* 0x00000004130d8c24 */ /* 0x000fe4000f8e020c */
[----:B------:R-:W-:-:S05]  /*0270*/  @!P1 IMAD R25, R25, UR4, R18 ;  /* 0x0000000419199c24 */ /* 0x000fca000f8e0212 */
[----:B------:R-:W1:Y:S01]  /*0280*/  @!P1 LDC.64 R10, c[0x0][0x388] ;  /* 0x0000e200ff0a9b82 */ /* 0x000e620000000a00 */
[----:B0-----:R-:W-:-:S05]  /*0290*/  @!P0 IMAD.WIDE R8, R13, 0x4, R8 ;  /* 0x000000040d088825 */ /* 0x001fca00078e0208 */
[----:B------:R-:W2:Y:S01]  /*02a0*/  @!P0 LDG.E R29, desc[UR8][R8.64] ;  /* 0x00000008081d8981 */ /* 0x000ea2000c1e1900 */
[----:B-1----:R-:W-:-:S05]  /*02b0*/  @!P1 IMAD.WIDE R24, R25, 0x4, R10 ;  /* 0x0000000419189825 */ /* 0x002fca00078e020a */
[----:B------:R-:W3:Y:S04]  /*02c0*/  @!P1 LDG.E R26, desc[UR8][R24.64] ;  /* 0x00000008181a9981 */ /* 0x000ee8000c1e1900 */
[----:B--2---:R-:W-:Y:S04]  /*02d0*/  STS [R6], R29 ;  /* 0x0000001d06007388 */ /* 0x004fe80000000800 */
[----:B---3--:R-:W-:Y:S01]  /*02e0*/  STS [R4], R26 ;  /* 0x0000001a04007388 */ /* 0x008fe20000000800 */
[----:B------:R-:W-:Y:S06]  /*02f0*/  BAR.SYNC.DEFER_BLOCKING 0x0 ;  /* 0x0000000000007b1d */ /* 0x000fec0000010000 */
[----:B------:R-:W-:Y:S04]  /*0300*/  LDS R28, [R7] ;  /* 0x00000000071c7984 */ /* 0x000fe80000000800 */
[----:B------:R-:W0:Y:S04]  /*0310*/  LDS.128 R12, [R17] ;  /* 0x00000000110c7984 */ /* 0x000e280000000c00 */
[----:B------:R-:W1:Y:S04]  /*0320*/  LDS R29, [R7+0x100] ;  /* 0x00010000071d7984 */ /* 0x000e680000000800 */
[----:B------:R-:W2:Y:S04]  /*0330*/  LDS R27, [R7+0x200] ;  /* 0x00020000071b7984 */ /* 0x000ea80000000800 */
[----:B------:R-:W3:Y:S04]  /*0340*/  LDS R20, [R7+0x300] ;  /* 0x0003000007147984 */ /* 0x000ee80000000800 */
[----:B------:R-:W-:Y:S04]  /*0350*/  LDS R23, [R7+0x400] ;  /* 0x0004000007177984 */ /* 0x000fe80000000800 */
[----:B------:R-:W4:Y:S04]  /*0360*/  LDS.128 R8, [R17+0x10] ;  /* 0x0000100011087984 */ /* 0x000f280000000c00 */
[----:B------:R-:W5:Y:S04]  /*0370*/  LDS R22, [R7+0x500] ;  /* 0x0005000007167984 */ /* 0x000f680000000800 */
[----:B------:R-:W5:Y:S04]  /*0380*/  LDS R25, [R7+0x600] ;  /* 0x0006000007197984 */ /* 0x000f680000000800 */
[----:B------:R-:W5:Y:S04]  /*0390*/  LDS R24, [R7+0x700] ;  /* 0x0007000007187984 */ /* 0x000f680000000800 */
[----:B------:R-:W-:Y:S01]  /*03a0*/  LDS R26, [R7+0xb00] ;  /* 0x000b0000071a7984 */ /* 0x000fe20000000800 */
[----:B0-----:R-:W-:-:S03]  /*03b0*/  FFMA R12, R12, R28, R21 ;  /* 0x0000001c0c0c7223 */ /* 0x001fc60000000015 */
[----:B------:R-:W-:Y:S01]  /*03c0*/  LDS R21, [R7+0x800] ;  /* 0x0008000007157984 */ /* 0x000fe20000000800 */
[----:B-1----:R-:W-:-:S04]  /*03d0*/  FFMA R12, R29, R13, R12 ;  /* 0x0000000d1d0c7223 */ /* 0x002fc8000000000c */
[----:B--2---:R-:W-:-:S04]  /*03e0*/  FFMA R27, R27, R14, R12 ;  /* 0x0000000e1b1b7223 */ /* 0x004fc8000000000c */
[----:B---3--:R-:W-:Y:S02]  /*03f0*/  FFMA R27, R20, R15, R27 ;  /* 0x0000000f141b7223 */ /* 0x008fe4000000001b */
[----:B------:R-:W0:Y:S04]  /*0400*/  LDS.128 R12, [R17+0x20] ;  /* 0x00002000110c7984 */ /* 0x000e280000000c00 */
[----:B------:R-:W1:Y:S01]  /*0410*/  LDS R20, [R7+0x900] ;  /* 0x0009000007147984 */ /* 0x000e620000000800 */
[----:B----4-:R-:W-:-:S03]  /*0420*/  FFMA R27, R8, R23, R27 ;  /* 0x00000017081b7223 */ /* 0x010fc6000000001b */
[----:B------:R-:W2:Y:S01]  /*0430*/  LDS R23, [R7+0xa00] ;  /* 0x000a000007177984 */ /* 0x000ea20000000800 */
[----:B-----5:R-:W-:-:S04]  /*0440*/  FFMA R22, R22, R9, R27 ;  /* 0x0000000916167223 */ /* 0x020fc8000000001b */
[----:B------:R-:W-:Y:S02]  /*0450*/  FFMA R25, R25, R10, R22 ;  /* 0x0000000a19197223 */ /* 0x000fe40000000016 */
[----:B------:R-:W-:Y:S02]  /*0460*/  LDS R22, [R7+0xd00] ;  /* 0x000d000007167984 */ /* 0x000fe40000000800 */
[----:B------:R-:W-:Y:S02]  /*0470*/  FFMA R27, R24, R11, R25 ;  /* 0x0000000b181b7223 */ /* 0x000fe40000000019 */
[----:B------:R-:W-:Y:S04]  /*0480*/  LDS R25, [R7+0xc00] ;  /* 0x000c000007197984 */ /* 0x000fe80000000800 */
[----:B------:R-:W3:Y:S04]  /*0490*/  LDS.128 R8, [R17+0x30] ;  /* 0x0000300011087984 */ /* 0x000ee80000000c00 */
[----:B------:R-:W-:Y:S01]  /*04a0*/  LDS R24, [R7+0xf00] ;  /* 0x000f000007187984 */ /* 0x000fe20000000800 */
[----:B0-----:R-:W-:-:S03]  /*04b0*/  FFMA R27, R12, R21, R27 ;  /* 0x000000150c1b7223 */ /* 0x001fc6000000001b */
[----:B------:R-:W0:Y:S01]  /*04c0*/  LDS R21, [R7+0xe00] ;  /* 0x000e000007157984 */ /* 0x000e220000000800 */
[----:B-1----:R-:W-:-:S04]  /*04d0*/  FFMA R20, R20, R13, R27 ;  /* 0x0000000d14147223 */ /* 0x002fc8000000001b */
[----:B--2---:R-:W-:Y:S02]  /*04e0*/  FFMA R23, R23, R14, R20 ;  /* 0x0000000e17177223 */ /* 0x004fe40000000014 */
[----:B------:R-:W-:Y:S02]  /*04f0*/  LDS R20, [R7+0x1100] ;  /* 0x0011000007147984 */ /* 0x000fe40000000800 */
[----:B------:R-:W-:Y:S02]  /*0500*/  FFMA R27, R26, R15, R23 ;  /* 0x0000000f1a1b7223 */ /* 0x000fe40000000017 */
[----:B------:R-:W-:Y:S04]  /*0510*/  LDS R23, [R7+0x1000] ;  /* 0x0010000007177984 */ /* 0x000fe80000000800 */
[----:B------:R-:W1:Y:S04]  /*0520*/  LDS.128 R12, [R17+0x40] ;  /* 0x00004000110c7984 */ /* 0x000e680000000c00 */
[----:B------:R-:W-:Y:S01]  /*0530*/  LDS R26, [R7+0x1300] ;  /* 0x00130000071a7984 */ /* 0x000fe20000000800 */
[----:B---3--:R-:W-:-:S03]  /*0540*/  FFMA R27, R8, R25, R27 ;  /* 0x00000019081b7223 */ /* 0x008fc6000000001b */
[----:B------:R-:W2:Y:S01]  /*0550*/  LDS R25, [R7+0x1200] ;  /* 0x0012000007197984 */ /* 0x000ea20000000800 */
[----:B------:R-:W-:-:S04]  /*0560*/  FFMA R22, R22, R9, R27 ;  /* 0x0000000916167223 */ /* 0x000fc8000000001b */
[----:B0-----:R-:W-:Y:S02]  /*0570*/  FFMA R21, R21, R10, R22 ;  /* 0x0000000a15157223 */ /* 0x001fe40000000016 */
[----:B------:R-:W-:Y:S02]  /*0580*/  LDS R22, [R7+0x1500] ;  /* 0x0015000007167984 */ /* 0x000fe40000000800 */
[----:B------:R-:W-:Y:S02]  /*0590*/  FFMA R27, R24, R11, R21 ;  /* 0x0000000b181b7223 */ /* 0x000fe40000000015 */
[----:B------:R-:W-:Y:S04]  /*05a0*/  LDS R21, [R7+0x1400] ;  /* 0x0014000007157984 */ /* 0x000fe80000000800 */
[----:B------:R-:W0:Y:S04]  /*05b0*/  LDS.128 R8, [R17+0x50] ;  /* 0x0000500011087984 */ /* 0x000e280000000c00 */
[----:B------:R-:W-:Y:S01]  /*05c0*/  LDS R24, [R7+0x1700] ;  /* 0x0017000007187984 */ /* 0x000fe20000000800 */
[----:B-1----:R-:W-:-:S03]  /*05d0*/  FFMA R27, R12, R23, R27 ;  /* 0x000000170c1b7223 */ /* 0x002fc6000000001b */
[----:B------:R-:W1:Y:S01]  /*05e0*/  LDS R23, [R7+0x1600] ;  /* 0x0016000007177984 */ /* 0x000e620000000800 */
[----:B------:R-:W-:-:S04]  /*05f0*/  FFMA R20, R20, R13, R27 ;  /* 0x0000000d14147223 */ /* 0x000fc8000000001b */
[----:B--2---:R-:W-:Y:S02]  /*0600*/  FFMA R25, R25, R14, R20 ;  /* 0x0000000e19197223 */ /* 0x004fe40000000014 */
[----:B------:R-:W-:Y:S02]  /*0610*/  LDS R20, [R7+0x1900] ;  /* 0x0019000007147984 */ /* 0x000fe40000000800 */
[----:B------:R-:W-:Y:S02]  /*0620*/  FFMA R27, R26, R15, R25 ;  /* 0x0000000f1a1b7223 */ /* 0x000fe40000000019 */
[----:B------:R-:W-:Y:S04]  /*0630*/  LDS R25, [R7+0x1800] ;  /* 0x0018000007197984 */ /* 0x000fe80000000800 */
[----:B------:R-:W2:Y:S04]  /*0640*/  LDS.128 R12, [R17+0x60] ;  /* 0x00006000110c7984 */ /* 0x000ea80000000c00 */
[----:B------:R-:W-:Y:S01]  /*0650*/  LDS R26, [R7+0x1b00] ;  /* 0x001b0000071a7984 */ /* 0x000fe20000000800 */
[----:B0-----:R-:W-:-:S03]  /*0660*/  FFMA R27, R8, R21, R27 ;  /* 0x00000015081b7223 */ /* 0x001fc6000000001b */
[----:B------:R-:W0:Y:S01]  /*0670*/  LDS R21, [R7+0x1a00] ;  /* 0x001a000007157984 */ /* 0x000e220000000800 */
[----:B------:R-:W-:-:S04]  /*0680*/  FFMA R22, R22, R9, R27 ;  /* 0x0000000916167223 */ /* 0x000fc8000000001b */
[----:B-1----:R-:W-:Y:S02]  /*0690*/  FFMA R23, R23, R10, R22 ;  /* 0x0000000a17177223 */ /* 0x002fe40000000016 */
[----:B------:R-:W-:Y:S02]  /*06a0*/  LDS R22, [R7+0x1d00] ;  /* 0x001d000007167984 */ /* 0x000fe40000000800 */
[----:B------:R-:W-:Y:S02]  /*06b0*/  FFMA R27, R24, R11, R23 ;  /* 0x0000000b181b7223 */ /* 0x000fe40000000017 */
[----:B------:R-:W-:Y:S04]  /*06c0*/  LDS R23, [R7+0x1c00] ;  /* 0x001c000007177984 */ /* 0x000fe80000000800 */
[----:B------:R-:W1:Y:S04]  /*06d0*/  LDS.128 R8, [R17+0x70] ;  /* 0x0000700011087984 */ /* 0x000e680000000c00 */
[----:B------:R-:W-:Y:S01]  /*06e0*/  LDS R24, [R7+0x1f00] ;  /* 0x001f000007187984 */ /* 0x000fe20000000800 */
[----:B--2---:R-:W-:-:S03]  /*06f0*/  FFMA R27, R12, R25, R27 ;  /* 0x000000190c1b7223 */ /* 0x004fc6000000001b */
        /* <DEDUP_REMOVED lines=55> */
[----:B------:R-:W-:-:S03]  /*0a70*/  FFMA R12, R20, R13, R27 ;  /* 0x0000000d140c7223 */ /* 0x000fc6000000001b */
[----:B------:R-:W3:Y:S01]  /*0a80*/  LDS R20, [R7+0x3700] ;  /* 0x0037000007147984 */ /* 0x000ee20000000800 */
[----:B0-----:R-:W-:-:S04]  /*0a90*/  FFMA R21, R21, R14, R12 ;  /* 0x0000000e15157223 */ /* 0x001fc8000000000c */
[----:B------:R-:W-:Y:S02]  /*0aa0*/  FFMA R27, R26, R15, R21 ;  /* 0x0000000f1a1b7223 */ /* 0x000fe40000000015 */
[----:B------:R-:W-:Y:S04]  /*0ab0*/  LDS R21, [R7+0x3800] ;  /* 0x0038000007157984 */ /* 0x000fe80000000800 */
[----:B------:R-:W0:Y:S01]  /*0ac0*/  LDS.128 R12, [R17+0xe0] ;  /* 0x0000e000110c7984 */ /* 0x000e220000000c00 */
[----:B-1----:R-:W-:-:S04]  /*0ad0*/  FFMA R23, R8, R23, R27 ;  /* 0x0000001708177223 */ /* 0x002fc8000000001b */
[----:B------:R-:W-:Y:S02]  /*0ae0*/  FFMA R22, R22, R9, R23 ;  /* 0x0000000916167223 */ /* 0x000fe40000000017 */
[----:B------:R-:W1:Y:S02]  /*0af0*/  LDS R23, [R7+0x3a00] ;  /* 0x003a000007177984 */ /* 0x000e640000000800 */
[----:B--2---:R-:W-:Y:S02]  /*0b00*/  FFMA R25, R25, R10, R22 ;  /* 0x0000000a19197223 */ /* 0x004fe40000000016 */
[----:B------:R-:W2:Y:S02]  /*0b10*/  LDS R22, [R7+0x3b00] ;  /* 0x003b000007167984 */ /* 0x000ea40000000800 */
[----:B---3--:R-:W-:Y:S02]  /*0b20*/  FFMA R27, R20, R11, R25 ;  /* 0x0000000b141b7223 */ /* 0x008fe40000000019 */
[----:B------:R-:W-:Y:S04]  /*0b30*/  LDS R25, [R7+0x3c00] ;  /* 0x003c000007197984 */ /* 0x000fe80000000800 */
[----:B------:R-:W3:Y:S04]  /*0b40*/  LDS.128 R8, [R17+0xf0] ;  /* 0x0000f00011087984 */ /* 0x000ee80000000c00 */
[----:B------:R-:W4:Y:S01]  /*0b50*/  LDS R20, [R7+0x3d00] ;  /* 0x003d000007147984 */ /* 0x000f220000000800 */
[----:B0-----:R-:W-:-:S03]  /*0b60*/  FFMA R27, R12, R21, R27 ;  /* 0x000000150c1b7223 */ /* 0x001fc6000000001b */
[----:B------:R-:W0:Y:S04]  /*0b70*/  LDS R21, [R7+0x3e00] ;  /* 0x003e000007157984 */ /* 0x000e280000000800 */
[----:B------:R-:W5:Y:S01]  /*0b80*/  LDS R12, [R7+0x3f00] ;  /* 0x003f0000070c7984 */ /* 0x000f620000000800 */
[----:B------:R-:W-:Y:S01]  /*0b90*/  FFMA R24, R24, R13, R27 ;  /* 0x0000000d18187223 */ /* 0x000fe2000000001b */
[----:B------:R-:W-:-:S03]  /*0ba0*/  IADD3 R5, PT, PT, R5, 0x1, RZ ;  /* 0x0000000105057810 */ /* 0x000fc60007ffe0ff */
[----:B-1----:R-:W-:Y:S01]  /*0bb0*/  FFMA R23, R23, R14, R24 ;  /* 0x0000000e17177223 */ /* 0x002fe20000000018 */
[----:B------:R-:W-:-:S03]  /*0bc0*/  I2FP.F32.U32 R13, R5 ;  /* 0x00000005000d7245 */ /* 0x000fc60000201000 */
[----:B--2---:R-:W-:Y:S01]  /*0bd0*/  FFMA R15, R22, R15, R23 ;  /* 0x0000000f160f7223 */ /* 0x004fe20000000017 */
[----:B------:R-:W-:Y:S01]  /*0be0*/  BAR.SYNC.DEFER_BLOCKING 0x0 ;  /* 0x0000000000007b1d */ /* 0x000fe20000010000 */
[----:B------:R-:W-:Y:S02]  /*0bf0*/  FSETP.GT.AND P0, PT, R16, R13, PT ;  /* 0x0000000d1000720b */ /* 0x000fe40003f04000 */
[----:B---3--:R-:W-:-:S04]  /*0c00*/  FFMA R15, R8, R25, R15 ;  /* 0x00000019080f7223 */ /* 0x008fc8000000000f */
[----:B----4-:R-:W-:-:S04]  /*0c10*/  FFMA R20, R20, R9, R15 ;  /* 0x0000000914147223 */ /* 0x010fc8000000000f */
[----:B0-----:R-:W-:-:S04]  /*0c20*/  FFMA R21, R21, R10, R20 ;  /* 0x0000000a15157223 */ /* 0x001fc80000000014 */
[----:B-----5:R-:W-:Y:S01]  /*0c30*/  FFMA R21, R12, R11, R21 ;  /* 0x0000000b0c157223 */ /* 0x020fe20000000015 */
[----:B------:R-:W-:Y:S06]  /*0c40*/  @P0 BRA `(.L_x_1) ;  /* 0xfffffff4005c0947 */ /* 0x000fec000383ffff */
.L_x_0:
[----:B------:R-:W-:-:S13]  /*0c50*/  ISETP.GE.AND P0, PT, R3, UR4, PT ;  /* 0x0000000403007c0c */ /* 0x000fda000bf06270 */
[----:B------:R-:W-:Y:S05]  /*0c60*/  @P0 EXIT ;  /* 0x000000000000094d */ /* 0x000fea0003800000 */
[----:B------:R-:W0:Y:S01]  /*0c70*/  LDC.64 R2, c[0x0][0x390] ;  /* 0x0000e400ff027b82 */ /* 0x000e220000000a00 */
[----:B------:R-:W-:-:S04]  /*0c80*/  IMAD R19, R19, UR4, R18 ;  /* 0x0000000413137c24 */ /* 0x000fc8000f8e0212 */
[----:B0-----:R-:W-:-:S05]  /*0c90*/  IMAD.WIDE.U32 R2, R19, 0x4, R2 ;  /* 0x0000000413027825 */ /* 0x001fca00078e0002 */
[----:B------:R-:W-:Y:S01]  /*0ca0*/  STG.E desc[UR8][R2.64], R21 ;  /* 0x0000001502007986 */ /* 0x000fe2000c101908 */
[----:B------:R-:W-:Y:S05]  /*0cb0*/  EXIT ;  /* 0x000000000000794d */ /* 0x000fea0003800000 */
.L_x_2:
[----:B------:R-:W-:-:S00]  /*0cc0*/  BRA `(.L_x_2) ;  /* 0xfffffffc00fc7947 */ /* 0x000fc0000383ffff */
[----:B------:R-:W-:-:S00]  /*0cd0*/  NOP ;  /* 0x0000000000007918 */ /* 0x000fc00000000000 */
        /* <DEDUP_REMOVED lines=10> */
.L_x_3:


//--------------------- .nv.shared._Z11matmul_tilePfS_S_i --------------------------
	.section	.nv.shared._Z11matmul_tilePfS_S_i,"aw",@nobits
	.sectionflags	@""
	.align	4
.nv.shared._Z11matmul_tilePfS_S_i:
	.zero		33792


//--------------------- .nv.shared.reserved.0     --------------------------
	.section	.nv.shared.reserved.0,"aw",@nobits
	.weak		__nv_reservedSMEM_offset_0_alias
	.size		__nv_reservedSMEM_offset_0_alias, 0, 64
	.other		__nv_reservedSMEM_offset_0_alias,@"STO_CUDA_RESERVED_SHARED STV_DEFAULT"
__nv_reservedSMEM_offset_0_alias:
	.zero		0
	.zero		64


//--------------------- .nv.constant0._Z11matmul_tilePfS_S_i --------------------------
	.section	.nv.constant0._Z11matmul_tilePfS_S_i,"a",@progbits
	.sectionflags	@""
	.align	4
.nv.constant0._Z11matmul_tilePfS_S_i:
	.zero		924


//--------------------- SYMBOLS --------------------------

	.type		.nv.reservedSmem.offset0,@object
	.size		.nv.reservedSmem.offset0,0x4
	.type		.nv.reservedSmem.cap,@object
	.size		.nv.reservedSmem.cap,0x4
